	.headerflags	@"EF_CUDA_TEXMODE_UNIFIED EF_CUDA_64BIT_ADDRESS EF_CUDA_ACCELERATORS EF_CUDA_SM90 EF_CUDA_VIRTUAL_SM(EF_CUDA_SM90)"
	.elftype	@"ET_EXEC"


//--------------------- .nv.info                  --------------------------
	.section	.nv.info,"",@"SHT_CUDA_INFO"
	.align	4


	//----- nvinfo : EIATTR_REGCOUNT
	.align		4
        /*0000*/ 	.byte	0x04, 0x2f
        /*0002*/ 	.short	(.L_3 - .L_2)
	.align		4
.L_2:
        /*0004*/ 	.word	index@(triton_poi_fused__native_batch_norm_legit_no_training_add_relu_threshold_backward_19)
        /*0008*/ 	.word	0x00000012


	//----- nvinfo : EIATTR_MIN_STACK_SIZE
	.align		4
.L_3:
        /*000c*/ 	.byte	0x04, 0x12
        /*000e*/ 	.short	(.L_5 - .L_4)
	.align		4
.L_4:
        /*0010*/ 	.word	index@(triton_poi_fused__native_batch_norm_legit_no_training_add_relu_threshold_backward_19)
        /*0014*/ 	.word	0x00000000


	//----- nvinfo : EIATTR_FRAME_SIZE
	.align		4
.L_5:
        /*0018*/ 	.byte	0x04, 0x11
        /*001a*/ 	.short	(.L_7 - .L_6)
	.align		4
.L_6:
        /*001c*/ 	.word	index@(triton_poi_fused__native_batch_norm_legit_no_training_add_relu_threshold_backward_19)
        /*0020*/ 	.word	0x00000000


	//----- nvinfo : EIATTR_MIN_STACK_SIZE
	.align		4
.L_7:
        /*0024*/ 	.byte	0x04, 0x12
        /*0026*/ 	.short	(.L_9 - .L_8)
	.align		4
.L_8:
        /*0028*/ 	.word	index@(triton_poi_fused__native_batch_norm_legit_no_training_add_relu_threshold_backward_19)
        /*002c*/ 	.word	0x00000000
.L_9:


//--------------------- .nv.info.triton_poi_fused__native_batch_norm_legit_no_training_add_relu_threshold_backward_19 --------------------------
	.section	.nv.info.triton_poi_fused__native_batch_norm_legit_no_training_add_relu_threshold_backward_19,"",@"SHT_CUDA_INFO"
	.sectionflags	@""
	.align	4


	//----- nvinfo : EIATTR_CUDA_API_VERSION
	.align		4
        /*0000*/ 	.byte	0x04, 0x37
        /*0002*/ 	.short	(.L_11 - .L_10)
.L_10:
        /*0004*/ 	.word	0x0000007c


	//----- nvinfo : EIATTR_KPARAM_INFO
	.align		4
.L_11:
        /*0008*/ 	.byte	0x04, 0x17
        /*000a*/ 	.short	(.L_13 - .L_12)
.L_12:
        /*000c*/ 	.word	0x00000000
        /*0010*/ 	.short	0x0008
        /*0012*/ 	.short	0x0040
        /*0014*/ 	.byte	0x00, 0xf0, 0x11, 0x00


	//----- nvinfo : EIATTR_KPARAM_INFO
	.align		4
.L_13:
        /*0018*/ 	.byte	0x04, 0x17
        /*001a*/ 	.short	(.L_15 - .L_14)
.L_14:
        /*001c*/ 	.word	0x00000000
        /*0020*/ 	.short	0x0007
        /*0022*/ 	.short	0x0038
        /*0024*/ 	.byte	0x00, 0xf4, 0x21, 0x00


	//----- nvinfo : EIATTR_KPARAM_INFO
	.align		4
.L_15:
        /*0028*/ 	.byte	0x04, 0x17
        /*002a*/ 	.short	(.L_17 - .L_16)
.L_16:
        /*002c*/ 	.word	0x00000000
        /*0030*/ 	.short	0x0006
        /*0032*/ 	.short	0x0030
        /*0034*/ 	.byte	0x00, 0xf4, 0x21, 0x00


	//----- nvinfo : EIATTR_KPARAM_INFO
	.align		4
.L_17:
        /*0038*/ 	.byte	0x04, 0x17
        /*003a*/ 	.short	(.L_19 - .L_18)
.L_18:
        /*003c*/ 	.word	0x00000000
        /*0040*/ 	.short	0x0005
        /*0042*/ 	.short	0x0028
        /*0044*/ 	.byte	0x00, 0xf4, 0x21, 0x00


	//----- nvinfo : EIATTR_KPARAM_INFO
	.align		4
.L_19:
        /*0048*/ 	.byte	0x04, 0x17
        /*004a*/ 	.short	(.L_21 - .L_20)
.L_20:
        /*004c*/ 	.word	0x00000000
        /*0050*/ 	.short	0x0004
        /*0052*/ 	.short	0x0020
        /*0054*/ 	.byte	0x00, 0xf4, 0x21, 0x00


	//----- nvinfo : EIATTR_KPARAM_INFO
	.align		4
.L_21:
        /*0058*/ 	.byte	0x04, 0x17
        /*005a*/ 	.short	(.L_23 - .L_22)
.L_22:
        /*005c*/ 	.word	0x00000000
        /*0060*/ 	.short	0x0003
        /*0062*/ 	.short	0x0018
        /*0064*/ 	.byte	0x00, 0xf4, 0x21, 0x00


	//----- nvinfo : EIATTR_KPARAM_INFO
	.align		4
.L_23:
        /*0068*/ 	.byte	0x04, 0x17
        /*006a*/ 	.short	(.L_25 - .L_24)
.L_24:
        /*006c*/ 	.word	0x00000000
        /*0070*/ 	.short	0x0002
        /*0072*/ 	.short	0x0010
        /*0074*/ 	.byte	0x00, 0xf4, 0x21, 0x00


	//----- nvinfo : EIATTR_KPARAM_INFO
	.align		4
.L_25:
        /*0078*/ 	.byte	0x04, 0x17
        /*007a*/ 	.short	(.L_27 - .L_26)
.L_26:
        /*007c*/ 	.word	0x00000000
        /*0080*/ 	.short	0x0001
        /*0082*/ 	.short	0x0008
        /*0084*/ 	.byte	0x00, 0xf4, 0x21, 0x00


	//----- nvinfo : EIATTR_KPARAM_INFO
	.align		4
.L_27:
        /*0088*/ 	.byte	0x04, 0x17
        /*008a*/ 	.short	(.L_29 - .L_28)
.L_28:
        /*008c*/ 	.word	0x00000000
        /*0090*/ 	.short	0x0000
        /*0092*/ 	.short	0x0000
        /*0094*/ 	.byte	0x00, 0xf4, 0x21, 0x00


	//----- nvinfo : EIATTR_SPARSE_MMA_MASK
	.align		4
.L_29:
        /*0098*/ 	.byte	0x03, 0x50
        /*009a*/ 	.short	0x0000


	//----- nvinfo : EIATTR_MAXREG_COUNT
	.align		4
        /*009c*/ 	.byte	0x03, 0x1b
        /*009e*/ 	.short	0x00ff


	//----- nvinfo : EIATTR_EXIT_INSTR_OFFSETS
	.align		4
        /*00a0*/ 	.byte	0x04, 0x1c
        /*00a2*/ 	.short	(.L_31 - .L_30)


	//   ....[0]....
.L_30:
        /*00a4*/ 	.word	0x000004b0


	//----- nvinfo : EIATTR_REQNTID
	.align		4
.L_31:
        /*00a8*/ 	.byte	0x04, 0x10
        /*00aa*/ 	.short	(.L_33 - .L_32)
.L_32:
        /*00ac*/ 	.word	0x00000100
        /*00b0*/ 	.word	0x00000001
        /*00b4*/ 	.word	0x00000001


	//----- nvinfo : EIATTR_CBANK_PARAM_SIZE
	.align		4
.L_33:
        /*00b8*/ 	.byte	0x03, 0x19
        /*00ba*/ 	.short	0x0044


	//----- nvinfo : EIATTR_PARAM_CBANK
	.align		4
        /*00bc*/ 	.byte	0x04, 0x0a
        /*00be*/ 	.short	(.L_35 - .L_34)
	.align		4
.L_34:
        /*00c0*/ 	.word	index@(.nv.constant0.triton_poi_fused__native_batch_norm_legit_no_training_add_relu_threshold_backward_19)
        /*00c4*/ 	.short	0x0210
        /*00c6*/ 	.short	0x0044


	//----- nvinfo : EIATTR_SW_WAR
	.align		4
.L_35:
        /*00c8*/ 	.byte	0x04, 0x36
        /*00ca*/ 	.short	(.L_37 - .L_36)
.L_36:
        /*00cc*/ 	.word	0x00000008
.L_37:


//--------------------- .nv.callgraph             --------------------------
	.section	.nv.callgraph,"",@"SHT_CUDA_CALLGRAPH"
	.align	4
	.sectionentsize	8
	.align		4
        /*0000*/ 	.word	0x00000000
	.align		4
        /*0004*/ 	.word	0xffffffff
	.align		4
        /*0008*/ 	.word	0x00000000
	.align		4
        /*000c*/ 	.word	0xfffffffe
	.align		4
        /*0010*/ 	.word	0x00000000
	.align		4
        /*0014*/ 	.word	0xfffffffd
	.align		4
        /*0018*/ 	.word	0x00000000
	.align		4
        /*001c*/ 	.word	0xfffffffc


//--------------------- .nv.constant4             --------------------------
	.section	.nv.constant4,"a",@progbits
	.align	8
	.align		8
.nv.constant4:
        /*0000*/ 	.dword	_$_str
	.align		8
        /*0008*/ 	.dword	_$_str_$_2


//--------------------- .text.triton_poi_fused__native_batch_norm_legit_no_training_add_relu_threshold_backward_19 --------------------------
	.section	.text.triton_poi_fused__native_batch_norm_legit_no_training_add_relu_threshold_backward_19,"ax",@progbits
	.align	128
        .global         triton_poi_fused__native_batch_norm_legit_no_training_add_relu_threshold_backward_19
        .type           triton_poi_fused__native_batch_norm_legit_no_training_add_relu_threshold_backward_19,@function
        .size           triton_poi_fused__native_batch_norm_legit_no_training_add_relu_threshold_backward_19,(.L_x_1 - triton_poi_fused__native_batch_norm_legit_no_training_add_relu_threshold_backward_19)
        .other          triton_poi_fused__native_batch_norm_legit_no_training_add_relu_threshold_backward_19,@"STO_CUDA_ENTRY STV_DEFAULT"
triton_poi_fused__native_batch_norm_legit_no_training_add_relu_threshold_backward_19:
.text.triton_poi_fused__native_batch_norm_legit_no_training_add_relu_threshold_backward_19:
[----:B------:R-:W-:Y:S01]  /*0000*/  LDC R1, c[0x0][0x28] ;  /* 0x00000a00ff017b82 */ /* 0x000fe20000000800 */
[----:B------:R-:W1:Y:S07]  /*0010*/  S2R R0, SR_TID.X ;  /* 0x0000000000007919 */ /* 0x000e6e0000002100 */
[----:B------:R-:W2:Y:S01]  /*0020*/  LDC.64 R2, c[0x0][0x220] ;  /* 0x00008800ff027b82 */ /* 0x000ea20000000a00 */
[----:B------:R-:W-:Y:S01]  /*0030*/  ULDC.64 UR4, c[0x0][0x208] ;  /* 0x0000820000047ab9 */ /* 0x000fe20000000a00 */
[----:B------:R-:W-:Y:S01]  /*0040*/  ULDC.64 UR6, c[0x0][0x248] ;  /* 0x0000920000067ab9 */ /* 0x000fe20000000a00 */
[----:B------:R-:W3:Y:S05]  /*0050*/  S2R R7, SR_CTAID.X ;  /* 0x0000000000077919 */ /* 0x000eea0000002500 */
[----:B------:R-:W4:Y:S08]  /*0060*/  LDC.64 R8, c[0x0][0x228] ;  /* 0x00008a00ff087b82 */ /* 0x000f300000000a00 */
[----:B------:R-:W5:Y:S08]  /*0070*/  LDC.64 R10, c[0x0][0x230] ;  /* 0x00008c00ff0a7b82 */ /* 0x000f700000000a00 */
[----:B------:R-:W4:Y:S01]  /*0080*/  LDC.64 R12, c[0x0][0x238] ;  /* 0x00008e00ff0c7b82 */ /* 0x000f220000000a00 */
[----:B-1----:R-:W-:-:S02]  /*0090*/  SHF.L.U32 R0, R0, 0x1, RZ ;  /* 0x0000000100007819 */ /* 0x002fc400000006ff */
[----:B---3--:R-:W-:Y:S02]  /*00a0*/  SHF.R.S32.HI R5, RZ, 0x16, R7 ;  /* 0x00000016ff057819 */ /* 0x008fe40000011407 */
[----:B------:R-:W-:Y:S02]  /*00b0*/  LOP3.LUT R0, R0, 0x1fe, RZ, 0xc0, !PT ;  /* 0x000001fe00007812 */ /* 0x000fe400078ec0ff */
[----:B------:R-:W-:Y:S02]  /*00c0*/  SGXT R5, R5, 0x1 ;  /* 0x000000010505781a */ /* 0x000fe40000000200 */
[----:B------:R-:W-:Y:S02]  /*00d0*/  LEA R0, R7, R0, 0x9 ;  /* 0x0000000007007211 */ /* 0x000fe400078e48ff */
[----:B------:R-:W1:Y:S02]  /*00e0*/  LDC.64 R6, c[0x0][0x218] ;  /* 0x00008600ff067b82 */ /* 0x000e640000000a00 */
[----:B------:R-:W-:-:S04]  /*00f0*/  LEA.HI R5, R5, R0, RZ, 0x9 ;  /* 0x0000000005057211 */ /* 0x000fc800078f48ff */
[----:B------:R-:W-:-:S04]  /*0100*/  LOP3.LUT R5, R5, 0xfffffe00, RZ, 0xc0, !PT ;  /* 0xfffffe0005057812 */ /* 0x000fc800078ec0ff */
[----:B------:R-:W-:Y:S02]  /*0110*/  IADD3 R15, R0, -R5, RZ ;  /* 0x80000005000f7210 */ /* 0x000fe40007ffe0ff */
[----:B------:R-:W3:Y:S03]  /*0120*/  LDC.64 R4, c[0x0][0x210] ;  /* 0x00008400ff047b82 */ /* 0x000ee60000000a00 */
[----:B--2---:R-:W-:-:S06]  /*0130*/  IMAD.WIDE R2, R15, 0x4, R2 ;  /* 0x000000040f027825 */ /* 0x004fcc00078e0202 */
[----:B------:R-:W2:Y:S01]  /*0140*/  LDG.E.EL.64 R2, desc[UR4][R2.64] ;  /* 0x0000000402027981 */ /* 0x000ea2000c2e1b00 */
[----:B-1----:R-:W-:-:S04]  /*0150*/  IMAD.WIDE R6, R15, 0x4, R6 ;  /* 0x000000040f067825 */ /* 0x002fc800078e0206 */
[C---:B----4-:R-:W-:Y:S02]  /*0160*/  IMAD.WIDE R8, R15.reuse, 0x4, R8 ;  /* 0x000000040f087825 */ /* 0x050fe400078e0208 */
[----:B------:R-:W4:Y:S02]  /*0170*/  LDG.E.EL.64 R6, desc[UR4][R6.64] ;  /* 0x0000000406067981 */ /* 0x000f24000c2e1b00 */
[----:B-----5:R-:W-:Y:S02]  /*0180*/  IMAD.WIDE R10, R15, 0x4, R10 ;  /* 0x000000040f0a7825 */ /* 0x020fe400078e020a */
[----:B------:R-:W5:Y:S02]  /*0190*/  LDG.E.EL.64 R8, desc[UR4][R8.64] ;  /* 0x0000000408087981 */ /* 0x000f64000c2e1b00 */
[C---:B---3--:R-:W-:Y:S02]  /*01a0*/  IMAD.WIDE R4, R0.reuse, 0x4, R4 ;  /* 0x0000000400047825 */ /* 0x048fe400078e0204 */
[----:B------:R-:W5:Y:S04]  /*01b0*/  LDG.E.EL.64 R10, desc[UR4][R10.64] ;  /* 0x000000040a0a7981 */ /* 0x000f68000c2e1b00 */
[----:B------:R-:W4:Y:S01]  /*01c0*/  LDG.E.64 R4, desc[UR4][R4.64] ;  /* 0x0000000404047981 */ /* 0x000f22000c1e1b00 */
[----:B0-----:R-:W-:-:S06]  /*01d0*/  IMAD.WIDE R12, R0, 0x4, R12 ;  /* 0x00000004000c7825 */ /* 0x001fcc00078e020c */
[----:B------:R-:W3:Y:S01]  /*01e0*/  LDG.E.64 R12, desc[UR4][R12.64] ;  /* 0x000000040c0c7981 */ /* 0x000ee2000c1e1b00 */
[----:B--2---:R-:W-:Y:S01]  /*01f0*/  FADD R2, R2, 9.9999997473787516356e-06 ;  /* 0x3727c5ac02027421 */ /* 0x004fe20000000000 */
[----:B------:R-:W-:-:S03]  /*0200*/  FADD R3, R3, 9.9999997473787516356e-06 ;  /* 0x3727c5ac03037421 */ /* 0x000fc60000000000 */
[----:B------:R-:W0:Y:S08]  /*0210*/  MUFU.SQRT R14, R2 ;  /* 0x00000002000e7308 */ /* 0x000e300000002000 */
[----:B------:R-:W1:Y:S01]  /*0220*/  MUFU.SQRT R15, R3 ;  /* 0x00000003000f7308 */ /* 0x000e620000002000 */
[C---:B0-----:R-:W-:Y:S02]  /*0230*/  FSETP.GT.AND P0, PT, R14.reuse, 8.50705917302346158658e+37, PT ;  /* 0x7e8000000e00780b */ /* 0x041fe40003f04000 */
[----:B------:R-:W-:-:S02]  /*0240*/  FSETP.GEU.AND P2, PT, R14, 1.175494350822287508e-38, PT ;  /* 0x008000000e00780b */ /* 0x000fc40003f4e000 */
[C---:B-1----:R-:W-:Y:S02]  /*0250*/  FSETP.GT.AND P1, PT, R15.reuse, 8.50705917302346158658e+37, PT ;  /* 0x7e8000000f00780b */ /* 0x042fe40003f24000 */
[----:B------:R-:W-:-:S07]  /*0260*/  FSETP.GEU.AND P3, PT, R15, 1.175494350822287508e-38, PT ;  /* 0x008000000f00780b */ /* 0x000fce0003f6e000 */
[----:B------:R-:W-:Y:S01]  /*0270*/  @P0 FMUL R14, R14, 0.25 ;  /* 0x3e8000000e0e0820 */ /* 0x000fe20000400000 */
[----:B------:R-:W-:-:S03]  /*0280*/  HFMA2.MMA R2, -RZ, RZ, 1.625, 0 ;  /* 0x3e800000ff027435 */ /* 0x000fc600000001ff */
[----:B------:R-:W-:Y:S01]  /*0290*/  @!P2 FMUL R14, R14, 16777216 ;  /* 0x4b8000000e0ea820 */ /* 0x000fe20000400000 */
[----:B------:R-:W-:-:S04]  /*02a0*/  @P1 FMUL R15, R15, 0.25 ;  /* 0x3e8000000f0f1820 */ /* 0x000fc80000400000 */
[----:B------:R-:W-:Y:S01]  /*02b0*/  @!P3 FMUL R15, R15, 16777216 ;  /* 0x4b8000000f0fb820 */ /* 0x000fe20000400000 */
[----:B------:R-:W0:Y:S01]  /*02c0*/  MUFU.RCP R14, R14 ;  /* 0x0000000e000e7308 */ /* 0x000e220000001000 */
[----:B------:R-:W-:-:S07]  /*02d0*/  FSEL R3, R2, 1, P0 ;  /* 0x3f80000002037808 */ /* 0x000fce0000000000 */
[----:B------:R-:W1:Y:S01]  /*02e0*/  MUFU.RCP R15, R15 ;  /* 0x0000000f000f7308 */ /* 0x000e620000001000 */
[----:B------:R-:W-:Y:S01]  /*02f0*/  FSEL R2, R2, 1, P1 ;  /* 0x3f80000002027808 */ /* 0x000fe20000800000 */
[----:B------:R-:W-:Y:S01]  /*0300*/  @!P2 FMUL R3, R3, 16777216 ;  /* 0x4b8000000303a820 */ /* 0x000fe20000400000 */
[----:B----4-:R-:W-:-:S03]  /*0310*/  FADD R4, R4, -R6 ;  /* 0x8000000604047221 */ /* 0x010fc60000000000 */
[----:B------:R-:W-:Y:S01]  /*0320*/  @!P3 FMUL R2, R2, 16777216 ;  /* 0x4b8000000202b820 */ /* 0x000fe20000400000 */
[----:B0-----:R-:W-:Y:S01]  /*0330*/  FMUL R3, R14, R3 ;  /* 0x000000030e037220 */ /* 0x001fe20000400000 */
[----:B------:R-:W-:-:S03]  /*0340*/  FADD R5, R5, -R7 ;  /* 0x8000000705057221 */ /* 0x000fc60000000000 */
[----:B------:R-:W-:Y:S01]  /*0350*/  FMUL R7, R3, R4 ;  /* 0x0000000403077220 */ /* 0x000fe20000400000 */
[----:B-1----:R-:W-:-:S03]  /*0360*/  FMUL R2, R15, R2 ;  /* 0x000000020f027220 */ /* 0x002fc60000400000 */
[----:B-----5:R-:W-:Y:S01]  /*0370*/  FFMA R7, R8, R7, R10 ;  /* 0x0000000708077223 */ /* 0x020fe2000000000a */
[----:B------:R-:W-:Y:S02]  /*0380*/  FMUL R4, R2, R5 ;  /* 0x0000000502047220 */ /* 0x000fe40000400000 */
[----:B------:R-:W0:Y:S02]  /*0390*/  LDC.64 R2, c[0x0][0x240] ;  /* 0x00009000ff027b82 */ /* 0x000e240000000a00 */
[----:B------:R-:W-:Y:S01]  /*03a0*/  FFMA R4, R9, R4, R11 ;  /* 0x0000000409047223 */ /* 0x000fe2000000000b */
[----:B---3--:R-:W-:Y:S01]  /*03b0*/  FSETP.GEU.AND P1, PT, R7, -R12, PT ;  /* 0x8000000c0700720b */ /* 0x008fe20003f2e000 */
[----:B------:R-:W-:Y:S02]  /*03c0*/  FADD R7, R12, R7 ;  /* 0x000000070c077221 */ /* 0x000fe40000000000 */
[----:B------:R-:W-:Y:S01]  /*03d0*/  FADD R5, R13, R4 ;  /* 0x000000040d057221 */ /* 0x000fe20000000000 */
[----:B------:R-:W-:-:S02]  /*03e0*/  FSETP.GEU.AND P0, PT, R4, -R13, PT ;  /* 0x8000000d0400720b */ /* 0x000fc40003f0e000 */
[----:B------:R-:W-:Y:S02]  /*03f0*/  FSEL R6, R7, RZ, P1 ;  /* 0x000000ff07067208 */ /* 0x000fe40000800000 */
[----:B------:R-:W-:Y:S02]  /*0400*/  FSEL R7, R5, RZ, P0 ;  /* 0x000000ff05077208 */ /* 0x000fe40000000000 */
[----:B------:R-:W-:Y:S02]  /*0410*/  FSETP.GTU.AND P1, PT, R6, RZ, PT ;  /* 0x000000ff0600720b */ /* 0x000fe40003f2c000 */
[----:B------:R-:W-:Y:S02]  /*0420*/  FSETP.GTU.AND P0, PT, R7, RZ, PT ;  /* 0x000000ff0700720b */ /* 0x000fe40003f0c000 */
[----:B------:R-:W-:Y:S02]  /*0430*/  IADD3 R4, P2, R0, UR6, RZ ;  /* 0x0000000600047c10 */ /* 0x000fe4000ff5e0ff */
[----:B------:R-:W-:-:S02]  /*0440*/  SEL R8, RZ, 0x1, P1 ;  /* 0x00000001ff087807 */ /* 0x000fc40000800000 */
[----:B------:R-:W-:Y:S02]  /*0450*/  SEL R9, RZ, 0x100, P0 ;  /* 0x00000100ff097807 */ /* 0x000fe40000000000 */
[C---:B------:R-:W-:Y:S01]  /*0460*/  LEA.HI.X.SX32 R5, R0.reuse, UR7, 0x1, P2 ;  /* 0x0000000700057c11 */ /* 0x040fe200090f0eff */
[----:B0-----:R-:W-:Y:S01]  /*0470*/  IMAD.WIDE R2, R0, 0x4, R2 ;  /* 0x0000000400027825 */ /* 0x001fe200078e0202 */
[----:B------:R-:W-:-:S04]  /*0480*/  IADD3 R9, R8, R9, RZ ;  /* 0x0000000908097210 */ /* 0x000fc80007ffe0ff */
[----:B------:R-:W-:Y:S04]  /*0490*/  STG.E.64 desc[UR4][R2.64], R6 ;  /* 0x0000000602007986 */ /* 0x000fe8000c101b04 */
[----:B------:R-:W-:Y:S01]  /*04a0*/  STG.E.U16 desc[UR4][R4.64], R9 ;  /* 0x0000000904007986 */ /* 0x000fe2000c101504 */
[----:B------:R-:W-:Y:S05]  /*04b0*/  EXIT ;  /* 0x000000000000794d */ /* 0x000fea0003800000 */
.L_x_0:
[----:B------:R-:W-:-:S00]  /*04c0*/  BRA `(.L_x_0) ;  /* 0xfffffffc00fc7947 */ /* 0x000fc0000383ffff */
[----:B------:R-:W-:-:S00]  /*04d0*/  NOP ;  /* 0x0000000000007918 */ /* 0x000fc00000000000 */
        /* <DEDUP_REMOVED lines=10> */
.L_x_1:


//--------------------- .nv.global.init           --------------------------
	.section	.nv.global.init,"aw",@progbits
.nv.global.init:
	.type		_$_str,@object
	.size		_$_str,(_$_str_$_2 - _$_str)
_$_str:
        /*0000*/ 	.byte	0x5f, 0x5f, 0x43, 0x55, 0x44, 0x41, 0x5f, 0x46, 0x54, 0x5a, 0x00
	.type		_$_str_$_2,@object
	.size		_$_str_$_2,(.L_1 - _$_str_$_2)
_$_str_$_2:
        /*000b*/ 	.byte	0x5f, 0x5f, 0x43, 0x55, 0x44, 0x41, 0x5f, 0x50, 0x52, 0x45, 0x43, 0x5f, 0x53, 0x51, 0x52, 0x54
        /*001b*/ 	.byte	0x00
.L_1:


//--------------------- .nv.constant0.triton_poi_fused__native_batch_norm_legit_no_training_add_relu_threshold_backward_19 --------------------------
	.section	.nv.constant0.triton_poi_fused__native_batch_norm_legit_no_training_add_relu_threshold_backward_19,"a",@progbits
	.sectionflags	@""
	.align	4
.nv.constant0.triton_poi_fused__native_batch_norm_legit_no_training_add_relu_threshold_backward_19:
	.zero		596
